//
// Generated by NVIDIA NVVM Compiler
//
// Compiler Build ID: CL-36424714
// Cuda compilation tools, release 13.0, V13.0.88
// Based on NVVM 20.0.0
//

.version 9.0
.target sm_100
.address_size 64

	// .globl	_Z15restVectorsIntoPfS_S_i

.visible .entry _Z15restVectorsIntoPfS_S_i(
	.param .u64 .ptr .align 1 _Z15restVectorsIntoPfS_S_i_param_0,
	.param .u64 .ptr .align 1 _Z15restVectorsIntoPfS_S_i_param_1,
	.param .u64 .ptr .align 1 _Z15restVectorsIntoPfS_S_i_param_2,
	.param .u32 _Z15restVectorsIntoPfS_S_i_param_3
)
{
	.reg .pred 	%p<7>;
	.reg .b32 	%r<31>;
	.reg .b32 	%f<21>;
	.reg .b64 	%rd<25>;

	ld.param.u64 	%rd4, [_Z15restVectorsIntoPfS_S_i_param_0];
	ld.param.u64 	%rd5, [_Z15restVectorsIntoPfS_S_i_param_1];
	ld.param.u64 	%rd6, [_Z15restVectorsIntoPfS_S_i_param_2];
	ld.param.u32 	%r12, [_Z15restVectorsIntoPfS_S_i_param_3];
	cvta.to.global.u64 	%rd1, %rd4;
	cvta.to.global.u64 	%rd2, %rd6;
	cvta.to.global.u64 	%rd3, %rd5;
	mov.u32 	%r13, %tid.x;
	mov.u32 	%r14, %ctaid.x;
	mov.u32 	%r15, %ntid.x;
	mad.lo.s32 	%r29, %r14, %r15, %r13;
	mov.u32 	%r16, %nctaid.x;
	mul.lo.s32 	%r2, %r15, %r16;
	setp.ge.s32 	%p1, %r29, %r12;
	@%p1 bra 	$L__BB0_7;
	add.s32 	%r17, %r29, %r2;
	max.s32 	%r18, %r12, %r17;
	setp.lt.s32 	%p2, %r17, %r12;
	selp.u32 	%r19, 1, 0, %p2;
	add.s32 	%r20, %r17, %r19;
	sub.s32 	%r21, %r18, %r20;
	div.u32 	%r22, %r21, %r2;
	add.s32 	%r3, %r22, %r19;
	and.b32  	%r23, %r3, 3;
	setp.eq.s32 	%p3, %r23, 3;
	@%p3 bra 	$L__BB0_4;
	add.s32 	%r24, %r3, 1;
	and.b32  	%r25, %r24, 3;
	neg.s32 	%r27, %r25;
$L__BB0_3:
	.pragma "nounroll";
	mul.wide.s32 	%rd7, %r29, 4;
	add.s64 	%rd8, %rd1, %rd7;
	add.s64 	%rd9, %rd2, %rd7;
	add.s64 	%rd10, %rd3, %rd7;
	ld.global.f32 	%f1, [%rd10];
	ld.global.f32 	%f2, [%rd9];
	sub.f32 	%f3, %f1, %f2;
	mul.f32 	%f4, %f3, %f3;
	st.global.f32 	[%rd8], %f4;
	add.s32 	%r29, %r29, %r2;
	add.s32 	%r27, %r27, 1;
	setp.ne.s32 	%p4, %r27, 0;
	@%p4 bra 	$L__BB0_3;
$L__BB0_4:
	setp.lt.u32 	%p5, %r3, 3;
	@%p5 bra 	$L__BB0_7;
	mul.wide.s32 	%rd15, %r2, 4;
	shl.b32 	%r26, %r2, 2;
$L__BB0_6:
	mul.wide.s32 	%rd11, %r29, 4;
	add.s64 	%rd12, %rd3, %rd11;
	ld.global.f32 	%f5, [%rd12];
	add.s64 	%rd13, %rd2, %rd11;
	ld.global.f32 	%f6, [%rd13];
	sub.f32 	%f7, %f5, %f6;
	add.s64 	%rd14, %rd1, %rd11;
	mul.f32 	%f8, %f7, %f7;
	st.global.f32 	[%rd14], %f8;
	add.s64 	%rd16, %rd12, %rd15;
	ld.global.f32 	%f9, [%rd16];
	add.s64 	%rd17, %rd13, %rd15;
	ld.global.f32 	%f10, [%rd17];
	sub.f32 	%f11, %f9, %f10;
	add.s64 	%rd18, %rd14, %rd15;
	mul.f32 	%f12, %f11, %f11;
	st.global.f32 	[%rd18], %f12;
	add.s64 	%rd19, %rd16, %rd15;
	ld.global.f32 	%f13, [%rd19];
	add.s64 	%rd20, %rd17, %rd15;
	ld.global.f32 	%f14, [%rd20];
	sub.f32 	%f15, %f13, %f14;
	add.s64 	%rd21, %rd18, %rd15;
	mul.f32 	%f16, %f15, %f15;
	st.global.f32 	[%rd21], %f16;
	add.s64 	%rd22, %rd19, %rd15;
	ld.global.f32 	%f17, [%rd22];
	add.s64 	%rd23, %rd20, %rd15;
	ld.global.f32 	%f18, [%rd23];
	sub.f32 	%f19, %f17, %f18;
	add.s64 	%rd24, %rd21, %rd15;
	mul.f32 	%f20, %f19, %f19;
	st.global.f32 	[%rd24], %f20;
	add.s32 	%r29, %r26, %r29;
	setp.lt.s32 	%p6, %r29, %r12;
	@%p6 bra 	$L__BB0_6;
$L__BB0_7:
	ret;

}


// ===== COMPILED SASS (sm_100) =====

	.target	sm_100

	.elftype	@"ET_EXEC"


//--------------------- .note.nv.tkinfo           --------------------------
	.section	.note.nv.tkinfo,"",@"SHT_NOTE"
	.sectionflags	@"SHF_NOTE_NV_TKINFO"
	.tkinfo
        /*0018*/ 	.word	0x00000002
        /*0030*/ 	.string	""
        /*0030*/ 	.string	"ptxas"
        /*0030*/ 	.string	"Cuda compilation tools, release 13.0, V13.0.88"
        /*0030*/ 	.string	"Build cuda_13.0.r13.0/compiler.36424714_0"
        /*0030*/ 	.string	"-arch sm_100 -m 64 "



//--------------------- .note.nv.cuinfo           --------------------------
	.section	.note.nv.cuinfo,"",@"SHT_NOTE"
	.sectionflags	@"SHF_NOTE_NV_CUINFO"
        /*0018*/ 	.short	0x0002
        /*001a*/ 	.short	0x0064
        /*001c*/ 	.short	0x0082
	.zero		2


//--------------------- .nv.info                  --------------------------
	.section	.nv.info,"",@"SHT_CUDA_INFO"
	.align	4


	//----- nvinfo : EIATTR_REGCOUNT
	.align		4
        /*0000*/ 	.byte	0x04, 0x2f
        /*0002*/ 	.short	(.L_1 - .L_0)
	.align		4
.L_0:
        /*0004*/ 	.word	index@(_Z15restVectorsIntoPfS_S_i)
        /*0008*/ 	.word	0x00000018


	//----- nvinfo : EIATTR_FRAME_SIZE
	.align		4
.L_1:
        /*000c*/ 	.byte	0x04, 0x11
        /*000e*/ 	.short	(.L_3 - .L_2)
	.align		4
.L_2:
        /*0010*/ 	.word	index@(_Z15restVectorsIntoPfS_S_i)
        /*0014*/ 	.word	0x00000000


	//----- nvinfo : EIATTR_MIN_STACK_SIZE
	.align		4
.L_3:
        /*0018*/ 	.byte	0x04, 0x12
        /*001a*/ 	.short	(.L_5 - .L_4)
	.align		4
.L_4:
        /*001c*/ 	.word	index@(_Z15restVectorsIntoPfS_S_i)
        /*0020*/ 	.word	0x00000000
.L_5:


//--------------------- .nv.compat                --------------------------
	.section	.nv.compat,"",@"SHT_CUDA_COMPAT_INFO"
	.align	4
        /*0000*/ 	.byte	0x02, 0x09, 0x00, 0x00, 0x02, 0x02, 0x01, 0x00, 0x02, 0x05, 0x05, 0x00, 0x03, 0x07, 0x01, 0x01
        /*0010*/ 	.byte	0x02, 0x03, 0x00, 0x00, 0x02, 0x06, 0x01, 0x00, 0x04, 0x0b, 0x08, 0x00, 0x09, 0x00, 0x00, 0x00
        /*0020*/ 	.byte	0x00, 0x00, 0x00, 0x00


//--------------------- .nv.info._Z15restVectorsIntoPfS_S_i --------------------------
	.section	.nv.info._Z15restVectorsIntoPfS_S_i,"",@"SHT_CUDA_INFO"
	.sectionflags	@""
	.align	4


	//----- nvinfo : EIATTR_CUDA_API_VERSION
	.align		4
        /*0000*/ 	.byte	0x04, 0x37
        /*0002*/ 	.short	(.L_7 - .L_6)
.L_6:
        /*0004*/ 	.word	0x00000082


	//----- nvinfo : EIATTR_KPARAM_INFO
	.align		4
.L_7:
        /*0008*/ 	.byte	0x04, 0x17
        /*000a*/ 	.short	(.L_9 - .L_8)
.L_8:
        /*000c*/ 	.word	0x00000000
        /*0010*/ 	.short	0x0003
        /*0012*/ 	.short	0x0018
        /*0014*/ 	.byte	0x00, 0xf0, 0x11, 0x00


	//----- nvinfo : EIATTR_KPARAM_INFO
	.align		4
.L_9:
        /*0018*/ 	.byte	0x04, 0x17
        /*001a*/ 	.short	(.L_11 - .L_10)
.L_10:
        /*001c*/ 	.word	0x00000000
        /*0020*/ 	.short	0x0002
        /*0022*/ 	.short	0x0010
        /*0024*/ 	.byte	0x00, 0xf5, 0x21, 0x00


	//----- nvinfo : EIATTR_KPARAM_INFO
	.align		4
.L_11:
        /*0028*/ 	.byte	0x04, 0x17
        /*002a*/ 	.short	(.L_13 - .L_12)
.L_12:
        /*002c*/ 	.word	0x00000000
        /*0030*/ 	.short	0x0001
        /*0032*/ 	.short	0x0008
        /*0034*/ 	.byte	0x00, 0xf5, 0x21, 0x00


	//----- nvinfo : EIATTR_KPARAM_INFO
	.align		4
.L_13:
        /*0038*/ 	.byte	0x04, 0x17
        /*003a*/ 	.short	(.L_15 - .L_14)
.L_14:
        /*003c*/ 	.word	0x00000000
        /*0040*/ 	.short	0x0000
        /*0042*/ 	.short	0x0000
        /*0044*/ 	.byte	0x00, 0xf5, 0x21, 0x00


	//----- nvinfo : EIATTR_SPARSE_MMA_MASK
	.align		4
.L_15:
        /*0048*/ 	.byte	0x03, 0x50
        /*004a*/ 	.short	0x0000


	//----- nvinfo : EIATTR_MAXREG_COUNT
	.align		4
        /*004c*/ 	.byte	0x03, 0x1b
        /*004e*/ 	.short	0x00ff


	//----- nvinfo : EIATTR_MERCURY_ISA_VERSION
	.align		4
        /*0050*/ 	.byte	0x03, 0x5f
        /*0052*/ 	.short	0x0101


	//----- nvinfo : EIATTR_VRC_CTA_INIT_COUNT
	.align		4
        /*0054*/ 	.byte	0x02, 0x4a
	.zero		1
	.zero		1


	//----- nvinfo : EIATTR_EXIT_INSTR_OFFSETS
	.align		4
        /*0058*/ 	.byte	0x04, 0x1c
        /*005a*/ 	.short	(.L_17 - .L_16)


	//   ....[0]....
.L_16:
        /*005c*/ 	.word	0x00000090


	//   ....[1]....
        /*0060*/ 	.word	0x000003b0


	//   ....[2]....
        /*0064*/ 	.word	0x00000620


	//----- nvinfo : EIATTR_CRS_STACK_SIZE
	.align		4
.L_17:
        /*0068*/ 	.byte	0x04, 0x1e
        /*006a*/ 	.short	(.L_19 - .L_18)
.L_18:
        /*006c*/ 	.word	0x00000000


	//----- nvinfo : EIATTR_CBANK_PARAM_SIZE
	.align		4
.L_19:
        /*0070*/ 	.byte	0x03, 0x19
        /*0072*/ 	.short	0x001c


	//----- nvinfo : EIATTR_PARAM_CBANK
	.align		4
        /*0074*/ 	.byte	0x04, 0x0a
        /*0076*/ 	.short	(.L_21 - .L_20)
	.align		4
.L_20:
        /*0078*/ 	.word	index@(.nv.constant0._Z15restVectorsIntoPfS_S_i)
        /*007c*/ 	.short	0x0380
        /*007e*/ 	.short	0x001c


	//----- nvinfo : EIATTR_SW_WAR
	.align		4
.L_21:
        /*0080*/ 	.byte	0x04, 0x36
        /*0082*/ 	.short	(.L_23 - .L_22)
.L_22:
        /*0084*/ 	.word	0x00000008
.L_23:


//--------------------- .nv.callgraph             --------------------------
	.section	.nv.callgraph,"",@"SHT_CUDA_CALLGRAPH"
	.align	4
	.sectionentsize	8
	.align		4
        /*0000*/ 	.word	0x00000000
	.align		4
        /*0004*/ 	.word	0xffffffff
	.align		4
        /*0008*/ 	.word	0x00000000
	.align		4
        /*000c*/ 	.word	0xfffffffe
	.align		4
        /*0010*/ 	.word	0x00000000
	.align		4
        /*0014*/ 	.word	0xfffffffd
	.align		4
        /*0018*/ 	.word	0x00000000
	.align		4
        /*001c*/ 	.word	0xfffffffc


//--------------------- .text._Z15restVectorsIntoPfS_S_i --------------------------
	.section	.text._Z15restVectorsIntoPfS_S_i,"ax",@progbits
	.align	128
        .global         _Z15restVectorsIntoPfS_S_i
        .type           _Z15restVectorsIntoPfS_S_i,@function
        .size           _Z15restVectorsIntoPfS_S_i,(.L_x_5 - _Z15restVectorsIntoPfS_S_i)
        .other          _Z15restVectorsIntoPfS_S_i,@"STO_CUDA_ENTRY STV_DEFAULT"
_Z15restVectorsIntoPfS_S_i:
.text._Z15restVectorsIntoPfS_S_i:
[----:B------:R-:W-:Y:S01]  /*0000*/  LDC R1, c[0x0][0x37c] ;  /* 0x0000df00ff017b82 */ /* 0x000fe20000000800 */
[----:B------:R-:W0:Y:S07]  /*0010*/  S2R R3, SR_TID.X ;  /* 0x0000000000037919 */ /* 0x000e2e0000002100 */
[----:B------:R-:W0:Y:S01]  /*0020*/  S2UR UR4, SR_CTAID.X ;  /* 0x00000000000479c3 */ /* 0x000e220000002500 */
[----:B------:R-:W1:Y:S07]  /*0030*/  LDCU UR6, c[0x0][0x398] ;  /* 0x00007300ff0677ac */ /* 0x000e6e0008000800 */
[----:B------:R-:W0:Y:S01]  /*0040*/  LDC R0, c[0x0][0x360] ;  /* 0x0000d800ff007b82 */ /* 0x000e220000000800 */
[----:B------:R-:W2:Y:S01]  /*0050*/  LDCU UR5, c[0x0][0x370] ;  /* 0x00006e00ff0577ac */ /* 0x000ea20008000800 */
[----:B0-----:R-:W-:-:S02]  /*0060*/  IMAD R3, R0, UR4, R3 ;  /* 0x0000000400037c24 */ /* 0x001fc4000f8e0203 */
[----:B--2---:R-:W-:-:S03]  /*0070*/  IMAD R0, R0, UR5, RZ ;  /* 0x0000000500007c24 */ /* 0x004fc6000f8e02ff */
[----:B-1----:R-:W-:-:S13]  /*0080*/  ISETP.GE.AND P0, PT, R3, UR6, PT ;  /* 0x0000000603007c0c */ /* 0x002fda000bf06270 */
[----:B------:R-:W-:Y:S05]  /*0090*/  @P0 EXIT ;  /* 0x000000000000094d */ /* 0x000fea0003800000 */
[----:B------:R-:W0:Y:S01]  /*00a0*/  I2F.U32.RP R8, R0 ;  /* 0x0000000000087306 */ /* 0x000e220000209000 */
[----:B------:R-:W-:Y:S01]  /*00b0*/  IADD3 R2, PT, PT, R0, R3, RZ ;  /* 0x0000000300027210 */ /* 0x000fe20007ffe0ff */
[----:B------:R-:W1:Y:S01]  /*00c0*/  LDCU.64 UR4, c[0x0][0x358] ;  /* 0x00006b00ff0477ac */ /* 0x000e620008000a00 */
[----:B------:R-:W-:Y:S01]  /*00d0*/  IADD3 R9, PT, PT, RZ, -R0, RZ ;  /* 0x80000000ff097210 */ /* 0x000fe20007ffe0ff */
[----:B------:R-:W-:Y:S01]  /*00e0*/  BSSY.RECONVERGENT B0, `(.L_x_0) ;  /* 0x000002c000007945 */ /* 0x000fe20003800200 */
[C---:B------:R-:W-:Y:S02]  /*00f0*/  ISETP.GE.AND P0, PT, R2.reuse, UR6, PT ;  /* 0x0000000602007c0c */ /* 0x040fe4000bf06270 */
[----:B------:R-:W-:Y:S02]  /*0100*/  VIMNMX R7, PT, PT, R2, UR6, !PT ;  /* 0x0000000602077c48 */ /* 0x000fe4000ffe0100 */
[----:B------:R-:W-:Y:S02]  /*0110*/  SEL R6, RZ, 0x1, P0 ;  /* 0x00000001ff067807 */ /* 0x000fe40000000000 */
[----:B------:R-:W-:-:S02]  /*0120*/  ISETP.NE.U32.AND P2, PT, R0, RZ, PT ;  /* 0x000000ff0000720c */ /* 0x000fc40003f45070 */
[----:B------:R-:W-:Y:S01]  /*0130*/  IADD3 R7, PT, PT, R7, -R2, -R6 ;  /* 0x8000000207077210 */ /* 0x000fe20007ffe806 */
[----:B0-----:R-:W0:Y:S02]  /*0140*/  MUFU.RCP R8, R8 ;  /* 0x0000000800087308 */ /* 0x001e240000001000 */
[----:B0-----:R-:W-:-:S06]  /*0150*/  IADD3 R4, PT, PT, R8, 0xffffffe, RZ ;  /* 0x0ffffffe08047810 */ /* 0x001fcc0007ffe0ff */
[----:B------:R0:W2:Y:S02]  /*0160*/  F2I.FTZ.U32.TRUNC.NTZ R5, R4 ;  /* 0x0000000400057305 */ /* 0x0000a4000021f000 */
[----:B0-----:R-:W-:Y:S02]  /*0170*/  HFMA2 R4, -RZ, RZ, 0, 0 ;  /* 0x00000000ff047431 */ /* 0x001fe400000001ff */
[----:B--2---:R-:W-:-:S04]  /*0180*/  IMAD R9, R9, R5, RZ ;  /* 0x0000000509097224 */ /* 0x004fc800078e02ff */
[----:B------:R-:W-:-:S06]  /*0190*/  IMAD.HI.U32 R8, R5, R9, R4 ;  /* 0x0000000905087227 */ /* 0x000fcc00078e0004 */
[----:B------:R-:W-:-:S05]  /*01a0*/  IMAD.HI.U32 R5, R8, R7, RZ ;  /* 0x0000000708057227 */ /* 0x000fca00078e00ff */
[----:B------:R-:W-:-:S05]  /*01b0*/  IADD3 R2, PT, PT, -R5, RZ, RZ ;  /* 0x000000ff05027210 */ /* 0x000fca0007ffe1ff */
[----:B------:R-:W-:-:S05]  /*01c0*/  IMAD R7, R0, R2, R7 ;  /* 0x0000000200077224 */ /* 0x000fca00078e0207 */
[----:B------:R-:W-:-:S13]  /*01d0*/  ISETP.GE.U32.AND P0, PT, R7, R0, PT ;  /* 0x000000000700720c */ /* 0x000fda0003f06070 */
[----:B------:R-:W-:Y:S02]  /*01e0*/  @P0 IADD3 R7, PT, PT, -R0, R7, RZ ;  /* 0x0000000700070210 */ /* 0x000fe40007ffe1ff */
[----:B------:R-:W-:Y:S02]  /*01f0*/  @P0 IADD3 R5, PT, PT, R5, 0x1, RZ ;  /* 0x0000000105050810 */ /* 0x000fe40007ffe0ff */
[----:B------:R-:W-:-:S13]  /*0200*/  ISETP.GE.U32.AND P1, PT, R7, R0, PT ;  /* 0x000000000700720c */ /* 0x000fda0003f26070 */
[----:B------:R-:W-:Y:S02]  /*0210*/  @P1 IADD3 R5, PT, PT, R5, 0x1, RZ ;  /* 0x0000000105051810 */ /* 0x000fe40007ffe0ff */
[----:B------:R-:W-:-:S04]  /*0220*/  @!P2 LOP3.LUT R5, RZ, R0, RZ, 0x33, !PT ;  /* 0x00000000ff05a212 */ /* 0x000fc800078e33ff */
[----:B------:R-:W-:-:S04]  /*0230*/  IADD3 R2, PT, PT, R6, R5, RZ ;  /* 0x0000000506027210 */ /* 0x000fc80007ffe0ff */
[C---:B------:R-:W-:Y:S02]  /*0240*/  LOP3.LUT R4, R2.reuse, 0x3, RZ, 0xc0, !PT ;  /* 0x0000000302047812 */ /* 0x040fe400078ec0ff */
[----:B------:R-:W-:Y:S02]  /*0250*/  ISETP.GE.U32.AND P1, PT, R2, 0x3, PT ;  /* 0x000000030200780c */ /* 0x000fe40003f26070 */
[----:B------:R-:W-:-:S13]  /*0260*/  ISETP.NE.AND P0, PT, R4, 0x3, PT ;  /* 0x000000030400780c */ /* 0x000fda0003f05270 */
[----:B-1----:R-:W-:Y:S05]  /*0270*/  @!P0 BRA `(.L_x_1) ;  /* 0x0000000000488947 */ /* 0x002fea0003800000 */
[----:B------:R-:W0:Y:S01]  /*0280*/  LDC.64 R4, c[0x0][0x390] ;  /* 0x0000e400ff047b82 */ /* 0x000e220000000a00 */
[----:B------:R-:W-:-:S04]  /*0290*/  IADD3 R2, PT, PT, R2, 0x1, RZ ;  /* 0x0000000102027810 */ /* 0x000fc80007ffe0ff */
[----:B------:R-:W-:-:S03]  /*02a0*/  LOP3.LUT R2, R2, 0x3, RZ, 0xc0, !PT ;  /* 0x0000000302027812 */ /* 0x000fc600078ec0ff */
[----:B------:R-:W1:Y:S01]  /*02b0*/  LDC.64 R6, c[0x0][0x380] ;  /* 0x0000e000ff067b82 */ /* 0x000e620000000a00 */
[----:B------:R-:W-:-:S07]  /*02c0*/  IADD3 R2, PT, PT, -R2, RZ, RZ ;  /* 0x000000ff02027210 */ /* 0x000fce0007ffe1ff */
[----:B------:R-:W2:Y:S02]  /*02d0*/  LDC.64 R8, c[0x0][0x388] ;  /* 0x0000e200ff087b82 */ /* 0x000ea40000000a00 */
.L_x_2:
[----:B0-----:R-:W-:-:S04]  /*02e0*/  IMAD.WIDE R12, R3, 0x4, R4 ;  /* 0x00000004030c7825 */ /* 0x001fc800078e0204 */
[C---:B--2---:R-:W-:Y:S02]  /*02f0*/  IMAD.WIDE R14, R3.reuse, 0x4, R8 ;  /* 0x00000004030e7825 */ /* 0x044fe400078e0208 */
[----:B------:R-:W2:Y:S04]  /*0300*/  LDG.E R13, desc[UR4][R12.64] ;  /* 0x000000040c0d7981 */ /* 0x000ea8000c1e1900 */
[----:B------:R-:W2:Y:S01]  /*0310*/  LDG.E R14, desc[UR4][R14.64] ;  /* 0x000000040e0e7981 */ /* 0x000ea2000c1e1900 */
[----:B-1-3--:R-:W-:Y:S01]  /*0320*/  IMAD.WIDE R10, R3, 0x4, R6 ;  /* 0x00000004030a7825 */ /* 0x00afe200078e0206 */
[----:B------:R-:W-:Y:S02]  /*0330*/  IADD3 R2, PT, PT, R2, 0x1, RZ ;  /* 0x0000000102027810 */ /* 0x000fe40007ffe0ff */
[----:B------:R-:W-:-:S02]  /*0340*/  IADD3 R3, PT, PT, R0, R3, RZ ;  /* 0x0000000300037210 */ /* 0x000fc40007ffe0ff */
[----:B------:R-:W-:Y:S01]  /*0350*/  ISETP.NE.AND P0, PT, R2, RZ, PT ;  /* 0x000000ff0200720c */ /* 0x000fe20003f05270 */
[----:B--2---:R-:W-:-:S04]  /*0360*/  FADD R16, R14, -R13 ;  /* 0x8000000d0e107221 */ /* 0x004fc80000000000 */
[----:B------:R-:W-:-:S05]  /*0370*/  FMUL R17, R16, R16 ;  /* 0x0000001010117220 */ /* 0x000fca0000400000 */
[----:B------:R3:W-:Y:S03]  /*0380*/  STG.E desc[UR4][R10.64], R17 ;  /* 0x000000110a007986 */ /* 0x0007e6000c101904 */
[----:B------:R-:W-:Y:S05]  /*0390*/  @P0 BRA `(.L_x_2) ;  /* 0xfffffffc00d00947 */ /* 0x000fea000383ffff */
.L_x_1:
[----:B------:R-:W-:Y:S05]  /*03a0*/  BSYNC.RECONVERGENT B0 ;  /* 0x0000000000007941 */ /* 0x000fea0003800200 */
.L_x_0:
[----:B------:R-:W-:Y:S05]  /*03b0*/  @!P1 EXIT ;  /* 0x000000000000994d */ /* 0x000fea0003800000 */
.L_x_3:
[----:B0-----:R-:W0:Y:S08]  /*03c0*/  LDC.64 R4, c[0x0][0x388] ;  /* 0x0000e200ff047b82 */ /* 0x001e300000000a00 */
[----:B------:R-:W3:Y:S01]  /*03d0*/  LDC.64 R6, c[0x0][0x390] ;  /* 0x0000e400ff067b82 */ /* 0x000ee20000000a00 */
[----:B0-----:R-:W-:-:S07]  /*03e0*/  IMAD.WIDE R8, R3, 0x4, R4 ;  /* 0x0000000403087825 */ /* 0x001fce00078e0204 */
[----:B------:R-:W0:Y:S01]  /*03f0*/  LDC.64 R4, c[0x0][0x380] ;  /* 0x0000e000ff047b82 */ /* 0x000e220000000a00 */
[----:B------:R-:W2:Y:S01]  /*0400*/  LDG.E R2, desc[UR4][R8.64] ;  /* 0x0000000408027981 */ /* 0x000ea2000c1e1900 */
[----:B---3--:R-:W-:-:S05]  /*0410*/  IMAD.WIDE R10, R3, 0x4, R6 ;  /* 0x00000004030a7825 */ /* 0x008fca00078e0206 */
[----:B------:R-:W2:Y:S01]  /*0420*/  LDG.E R7, desc[UR4][R10.64] ;  /* 0x000000040a077981 */ /* 0x000ea2000c1e1900 */
[----:B0-----:R-:W-:-:S04]  /*0430*/  IMAD.WIDE R14, R3, 0x4, R4 ;  /* 0x00000004030e7825 */ /* 0x001fc800078e0204 */
[----:B------:R-:W-:-:S04]  /*0440*/  IMAD.WIDE R4, R0, 0x4, R8 ;  /* 0x0000000400047825 */ /* 0x000fc800078e0208 */
[----:B--2---:R-:W-:Y:S01]  /*0450*/  FADD R2, R2, -R7 ;  /* 0x8000000702027221 */ /* 0x004fe20000000000 */
[----:B------:R-:W-:-:S04]  /*0460*/  IMAD.WIDE R6, R0, 0x4, R10 ;  /* 0x0000000400067825 */ /* 0x000fc800078e020a */
[----:B------:R-:W-:-:S05]  /*0470*/  FMUL R17, R2, R2 ;  /* 0x0000000202117220 */ /* 0x000fca0000400000 */
[----:B------:R0:W-:Y:S04]  /*0480*/  STG.E desc[UR4][R14.64], R17 ;  /* 0x000000110e007986 */ /* 0x0001e8000c101904 */
[----:B------:R-:W2:Y:S04]  /*0490*/  LDG.E R2, desc[UR4][R4.64] ;  /* 0x0000000404027981 */ /* 0x000ea8000c1e1900 */
[----:B------:R-:W2:Y:S01]  /*04a0*/  LDG.E R13, desc[UR4][R6.64] ;  /* 0x00000004060d7981 */ /* 0x000ea2000c1e1900 */
[----:B------:R-:W-:-:S04]  /*04b0*/  IMAD.WIDE R8, R0, 0x4, R14 ;  /* 0x0000000400087825 */ /* 0x000fc800078e020e */
        /* <DEDUP_REMOVED lines=9> */
[----:B0-----:R-:W-:-:S04]  /*0550*/  IMAD.WIDE R14, R0, 0x4, R12 ;  /* 0x00000004000e7825 */ /* 0x001fc800078e020c */
[----:B--2---:R-:W-:-:S04]  /*0560*/  FADD R2, R2, -R21 ;  /* 0x8000001502027221 */ /* 0x004fc80000000000 */
[----:B------:R-:W-:-:S05]  /*0570*/  FMUL R17, R2, R2 ;  /* 0x0000000202117220 */ /* 0x000fca0000400000 */
[----:B------:R0:W-:Y:S04]  /*0580*/  STG.E desc[UR4][R4.64], R17 ;  /* 0x0000001104007986 */ /* 0x0001e8000c101904 */
[----:B------:R-:W2:Y:S04]  /*0590*/  LDG.E R6, desc[UR4][R6.64] ;  /* 0x0000000406067981 */ /* 0x000ea8000c1e1900 */
[----:B------:R-:W2:Y:S01]  /*05a0*/  LDG.E R15, desc[UR4][R14.64] ;  /* 0x000000040e0f7981 */ /* 0x000ea2000c1e1900 */
[C---:B-1----:R-:W-:Y:S01]  /*05b0*/  IMAD.WIDE R8, R0.reuse, 0x4, R4 ;  /* 0x0000000400087825 */ /* 0x042fe200078e0204 */
[----:B------:R-:W-:-:S04]  /*05c0*/  LEA R3, R0, R3, 0x2 ;  /* 0x0000000300037211 */ /* 0x000fc800078e10ff */
[----:B------:R-:W-:Y:S01]  /*05d0*/  ISETP.GE.AND P0, PT, R3, UR6, PT ;  /* 0x0000000603007c0c */ /* 0x000fe2000bf06270 */
[----:B--2---:R-:W-:-:S04]  /*05e0*/  FADD R2, R6, -R15 ;  /* 0x8000000f06027221 */ /* 0x004fc80000000000 */
[----:B------:R-:W-:-:S05]  /*05f0*/  FMUL R11, R2, R2 ;  /* 0x00000002020b7220 */ /* 0x000fca0000400000 */
[----:B------:R0:W-:Y:S03]  /*0600*/  STG.E desc[UR4][R8.64], R11 ;  /* 0x0000000b08007986 */ /* 0x0001e6000c101904 */
[----:B------:R-:W-:Y:S05]  /*0610*/  @!P0 BRA `(.L_x_3) ;  /* 0xfffffffc00688947 */ /* 0x000fea000383ffff */
[----:B------:R-:W-:Y:S05]  /*0620*/  EXIT ;  /* 0x000000000000794d */ /* 0x000fea0003800000 */
.L_x_4:
[----:B------:R-:W-:-:S00]  /*0630*/  BRA `(.L_x_4) ;  /* 0xfffffffc00fc7947 */ /* 0x000fc0000383ffff */
[----:B------:R-:W-:-:S00]  /*0640*/  NOP ;  /* 0x0000000000007918 */ /* 0x000fc00000000000 */
        /* <DEDUP_REMOVED lines=11> */
.L_x_5:


//--------------------- .nv.shared.reserved.0     --------------------------
	.section	.nv.shared.reserved.0,"aw",@nobits
	.weak		__nv_reservedSMEM_offset_0_alias
	.size		__nv_reservedSMEM_offset_0_alias, 0, 64
	.other		__nv_reservedSMEM_offset_0_alias,@"STO_CUDA_RESERVED_SHARED STV_DEFAULT"
__nv_reservedSMEM_offset_0_alias:
	.zero		0
	.zero		64


//--------------------- .nv.constant0._Z15restVectorsIntoPfS_S_i --------------------------
	.section	.nv.constant0._Z15restVectorsIntoPfS_S_i,"a",@progbits
	.sectionflags	@""
	.align	4
.nv.constant0._Z15restVectorsIntoPfS_S_i:
	.zero		924


//--------------------- SYMBOLS --------------------------

	.type		.nv.reservedSmem.offset0,@object
	.size		.nv.reservedSmem.offset0,0x4
